//
// Generated by NVIDIA NVVM Compiler
//
// Compiler Build ID: CL-36424714
// Cuda compilation tools, release 13.0, V13.0.88
// Based on NVVM 20.0.0
//

.version 9.0
.target sm_100
.address_size 64

	// .globl	_Z23matrix_transpose_kernelPKfPfii

.visible .entry _Z23matrix_transpose_kernelPKfPfii(
	.param .u64 .ptr .align 1 _Z23matrix_transpose_kernelPKfPfii_param_0,
	.param .u64 .ptr .align 1 _Z23matrix_transpose_kernelPKfPfii_param_1,
	.param .u32 _Z23matrix_transpose_kernelPKfPfii_param_2,
	.param .u32 _Z23matrix_transpose_kernelPKfPfii_param_3
)
{
	.reg .pred 	%p<4>;
	.reg .b32 	%r<15>;
	.reg .b32 	%f<2>;
	.reg .b64 	%rd<9>;

	ld.param.u64 	%rd1, [_Z23matrix_transpose_kernelPKfPfii_param_0];
	ld.param.u64 	%rd2, [_Z23matrix_transpose_kernelPKfPfii_param_1];
	ld.param.u32 	%r5, [_Z23matrix_transpose_kernelPKfPfii_param_2];
	ld.param.u32 	%r4, [_Z23matrix_transpose_kernelPKfPfii_param_3];
	mov.u32 	%r6, %ntid.x;
	mov.u32 	%r7, %ctaid.x;
	mov.u32 	%r8, %tid.x;
	mad.lo.s32 	%r1, %r6, %r7, %r8;
	mov.u32 	%r9, %ntid.y;
	mov.u32 	%r10, %ctaid.y;
	mov.u32 	%r11, %tid.y;
	mad.lo.s32 	%r12, %r9, %r10, %r11;
	setp.ge.s32 	%p1, %r1, %r4;
	setp.ge.s32 	%p2, %r12, %r5;
	or.pred  	%p3, %p1, %p2;
	@%p3 bra 	$L__BB0_2;
	cvta.to.global.u64 	%rd3, %rd1;
	cvta.to.global.u64 	%rd4, %rd2;
	mad.lo.s32 	%r13, %r4, %r12, %r1;
	mul.wide.s32 	%rd5, %r13, 4;
	add.s64 	%rd6, %rd3, %rd5;
	ld.global.f32 	%f1, [%rd6];
	mad.lo.s32 	%r14, %r5, %r1, %r12;
	mul.wide.s32 	%rd7, %r14, 4;
	add.s64 	%rd8, %rd4, %rd7;
	st.global.f32 	[%rd8], %f1;
$L__BB0_2:
	ret;

}


// ===== COMPILED SASS (sm_100) =====

	.target	sm_100

	.elftype	@"ET_EXEC"


//--------------------- .note.nv.tkinfo           --------------------------
	.section	.note.nv.tkinfo,"",@"SHT_NOTE"
	.sectionflags	@"SHF_NOTE_NV_TKINFO"
	.tkinfo
        /*0018*/ 	.word	0x00000002
        /*0030*/ 	.string	""
        /*0030*/ 	.string	"ptxas"
        /*0030*/ 	.string	"Cuda compilation tools, release 13.0, V13.0.88"
        /*0030*/ 	.string	"Build cuda_13.0.r13.0/compiler.36424714_0"
        /*0030*/ 	.string	"-arch sm_100 -m 64 "



//--------------------- .note.nv.cuinfo           --------------------------
	.section	.note.nv.cuinfo,"",@"SHT_NOTE"
	.sectionflags	@"SHF_NOTE_NV_CUINFO"
        /*0018*/ 	.short	0x0002
        /*001a*/ 	.short	0x0064
        /*001c*/ 	.short	0x0082
	.zero		2


//--------------------- .nv.info                  --------------------------
	.section	.nv.info,"",@"SHT_CUDA_INFO"
	.align	4


	//----- nvinfo : EIATTR_REGCOUNT
	.align		4
        /*0000*/ 	.byte	0x04, 0x2f
        /*0002*/ 	.short	(.L_1 - .L_0)
	.align		4
.L_0:
        /*0004*/ 	.word	index@(_Z23matrix_transpose_kernelPKfPfii)
        /*0008*/ 	.word	0x0000000a


	//----- nvinfo : EIATTR_FRAME_SIZE
	.align		4
.L_1:
        /*000c*/ 	.byte	0x04, 0x11
        /*000e*/ 	.short	(.L_3 - .L_2)
	.align		4
.L_2:
        /*0010*/ 	.word	index@(_Z23matrix_transpose_kernelPKfPfii)
        /*0014*/ 	.word	0x00000000


	//----- nvinfo : EIATTR_MIN_STACK_SIZE
	.align		4
.L_3:
        /*0018*/ 	.byte	0x04, 0x12
        /*001a*/ 	.short	(.L_5 - .L_4)
	.align		4
.L_4:
        /*001c*/ 	.word	index@(_Z23matrix_transpose_kernelPKfPfii)
        /*0020*/ 	.word	0x00000000
.L_5:


//--------------------- .nv.compat                --------------------------
	.section	.nv.compat,"",@"SHT_CUDA_COMPAT_INFO"
	.align	4
        /*0000*/ 	.byte	0x02, 0x09, 0x00, 0x00, 0x02, 0x02, 0x01, 0x00, 0x02, 0x05, 0x05, 0x00, 0x03, 0x07, 0x01, 0x01
        /*0010*/ 	.byte	0x02, 0x03, 0x00, 0x00, 0x02, 0x06, 0x01, 0x00, 0x04, 0x0b, 0x08, 0x00, 0x09, 0x00, 0x00, 0x00
        /*0020*/ 	.byte	0x00, 0x00, 0x00, 0x00


//--------------------- .nv.info._Z23matrix_transpose_kernelPKfPfii --------------------------
	.section	.nv.info._Z23matrix_transpose_kernelPKfPfii,"",@"SHT_CUDA_INFO"
	.sectionflags	@""
	.align	4


	//----- nvinfo : EIATTR_CUDA_API_VERSION
	.align		4
        /*0000*/ 	.byte	0x04, 0x37
        /*0002*/ 	.short	(.L_7 - .L_6)
.L_6:
        /*0004*/ 	.word	0x00000082


	//----- nvinfo : EIATTR_KPARAM_INFO
	.align		4
.L_7:
        /*0008*/ 	.byte	0x04, 0x17
        /*000a*/ 	.short	(.L_9 - .L_8)
.L_8:
        /*000c*/ 	.word	0x00000000
        /*0010*/ 	.short	0x0003
        /*0012*/ 	.short	0x0014
        /*0014*/ 	.byte	0x00, 0xf0, 0x11, 0x00


	//----- nvinfo : EIATTR_KPARAM_INFO
	.align		4
.L_9:
        /*0018*/ 	.byte	0x04, 0x17
        /*001a*/ 	.short	(.L_11 - .L_10)
.L_10:
        /*001c*/ 	.word	0x00000000
        /*0020*/ 	.short	0x0002
        /*0022*/ 	.short	0x0010
        /*0024*/ 	.byte	0x00, 0xf0, 0x11, 0x00


	//----- nvinfo : EIATTR_KPARAM_INFO
	.align		4
.L_11:
        /*0028*/ 	.byte	0x04, 0x17
        /*002a*/ 	.short	(.L_13 - .L_12)
.L_12:
        /*002c*/ 	.word	0x00000000
        /*0030*/ 	.short	0x0001
        /*0032*/ 	.short	0x0008
        /*0034*/ 	.byte	0x00, 0xf5, 0x21, 0x00


	//----- nvinfo : EIATTR_KPARAM_INFO
	.align		4
.L_13:
        /*0038*/ 	.byte	0x04, 0x17
        /*003a*/ 	.short	(.L_15 - .L_14)
.L_14:
        /*003c*/ 	.word	0x00000000
        /*0040*/ 	.short	0x0000
        /*0042*/ 	.short	0x0000
        /*0044*/ 	.byte	0x00, 0xf5, 0x21, 0x00


	//----- nvinfo : EIATTR_SPARSE_MMA_MASK
	.align		4
.L_15:
        /*0048*/ 	.byte	0x03, 0x50
        /*004a*/ 	.short	0x0000


	//----- nvinfo : EIATTR_MAXREG_COUNT
	.align		4
        /*004c*/ 	.byte	0x03, 0x1b
        /*004e*/ 	.short	0x00ff


	//----- nvinfo : EIATTR_MERCURY_ISA_VERSION
	.align		4
        /*0050*/ 	.byte	0x03, 0x5f
        /*0052*/ 	.short	0x0101


	//----- nvinfo : EIATTR_VRC_CTA_INIT_COUNT
	.align		4
        /*0054*/ 	.byte	0x02, 0x4a
	.zero		1
	.zero		1


	//----- nvinfo : EIATTR_EXIT_INSTR_OFFSETS
	.align		4
        /*0058*/ 	.byte	0x04, 0x1c
        /*005a*/ 	.short	(.L_17 - .L_16)


	//   ....[0]....
.L_16:
        /*005c*/ 	.word	0x000000c0


	//   ....[1]....
        /*0060*/ 	.word	0x00000160


	//----- nvinfo : EIATTR_CBANK_PARAM_SIZE
	.align		4
.L_17:
        /*0064*/ 	.byte	0x03, 0x19
        /*0066*/ 	.short	0x0018


	//----- nvinfo : EIATTR_PARAM_CBANK
	.align		4
        /*0068*/ 	.byte	0x04, 0x0a
        /*006a*/ 	.short	(.L_19 - .L_18)
	.align		4
.L_18:
        /*006c*/ 	.word	index@(.nv.constant0._Z23matrix_transpose_kernelPKfPfii)
        /*0070*/ 	.short	0x0380
        /*0072*/ 	.short	0x0018


	//----- nvinfo : EIATTR_SW_WAR
	.align		4
.L_19:
        /*0074*/ 	.byte	0x04, 0x36
        /*0076*/ 	.short	(.L_21 - .L_20)
.L_20:
        /*0078*/ 	.word	0x00000008
.L_21:


//--------------------- .nv.callgraph             --------------------------
	.section	.nv.callgraph,"",@"SHT_CUDA_CALLGRAPH"
	.align	4
	.sectionentsize	8
	.align		4
        /*0000*/ 	.word	0x00000000
	.align		4
        /*0004*/ 	.word	0xffffffff
	.align		4
        /*0008*/ 	.word	0x00000000
	.align		4
        /*000c*/ 	.word	0xfffffffe
	.align		4
        /*0010*/ 	.word	0x00000000
	.align		4
        /*0014*/ 	.word	0xfffffffd
	.align		4
        /*0018*/ 	.word	0x00000000
	.align		4
        /*001c*/ 	.word	0xfffffffc


//--------------------- .text._Z23matrix_transpose_kernelPKfPfii --------------------------
	.section	.text._Z23matrix_transpose_kernelPKfPfii,"ax",@progbits
	.align	128
        .global         _Z23matrix_transpose_kernelPKfPfii
        .type           _Z23matrix_transpose_kernelPKfPfii,@function
        .size           _Z23matrix_transpose_kernelPKfPfii,(.L_x_1 - _Z23matrix_transpose_kernelPKfPfii)
        .other          _Z23matrix_transpose_kernelPKfPfii,@"STO_CUDA_ENTRY STV_DEFAULT"
_Z23matrix_transpose_kernelPKfPfii:
.text._Z23matrix_transpose_kernelPKfPfii:
[----:B------:R-:W-:Y:S01]  /*0000*/  LDC R1, c[0x0][0x37c] ;  /* 0x0000df00ff017b82 */ /* 0x000fe20000000800 */
[----:B------:R-:W0:Y:S01]  /*0010*/  S2R R7, SR_CTAID.Y ;  /* 0x0000000000077919 */ /* 0x000e220000002600 */
[----:B------:R-:W1:Y:S01]  /*0020*/  LDCU UR4, c[0x0][0x360] ;  /* 0x00006c00ff0477ac */ /* 0x000e620008000800 */
[----:B------:R-:W0:Y:S01]  /*0030*/  S2R R2, SR_TID.Y ;  /* 0x0000000000027919 */ /* 0x000e220000002200 */
[----:B------:R-:W0:Y:S01]  /*0040*/  LDCU UR5, c[0x0][0x364] ;  /* 0x00006c80ff0577ac */ /* 0x000e220008000800 */
[----:B------:R-:W1:Y:S01]  /*0050*/  S2R R0, SR_CTAID.X ;  /* 0x0000000000007919 */ /* 0x000e620000002500 */
[----:B------:R-:W2:Y:S01]  /*0060*/  LDCU.64 UR6, c[0x0][0x390] ;  /* 0x00007200ff0677ac */ /* 0x000ea20008000a00 */
[----:B------:R-:W1:Y:S01]  /*0070*/  S2R R3, SR_TID.X ;  /* 0x0000000000037919 */ /* 0x000e620000002100 */
[----:B0-----:R-:W-:-:S05]  /*0080*/  IMAD R7, R7, UR5, R2 ;  /* 0x0000000507077c24 */ /* 0x001fca000f8e0202 */
[----:B--2---:R-:W-:Y:S01]  /*0090*/  ISETP.GE.AND P0, PT, R7, UR6, PT ;  /* 0x0000000607007c0c */ /* 0x004fe2000bf06270 */
[----:B-1----:R-:W-:-:S05]  /*00a0*/  IMAD R0, R0, UR4, R3 ;  /* 0x0000000400007c24 */ /* 0x002fca000f8e0203 */
[----:B------:R-:W-:-:S13]  /*00b0*/  ISETP.GE.OR P0, PT, R0, UR7, P0 ;  /* 0x0000000700007c0c */ /* 0x000fda0008706670 */
[----:B------:R-:W-:Y:S05]  /*00c0*/  @P0 EXIT ;  /* 0x000000000000094d */ /* 0x000fea0003800000 */
[----:B------:R-:W0:Y:S01]  /*00d0*/  LDC.64 R2, c[0x0][0x380] ;  /* 0x0000e000ff027b82 */ /* 0x000e220000000a00 */
[----:B------:R-:W1:Y:S01]  /*00e0*/  LDCU.64 UR4, c[0x0][0x358] ;  /* 0x00006b00ff0477ac */ /* 0x000e620008000a00 */
[----:B------:R-:W-:-:S04]  /*00f0*/  IMAD R5, R7, UR7, R0 ;  /* 0x0000000707057c24 */ /* 0x000fc8000f8e0200 */
[----:B0-----:R-:W-:Y:S02]  /*0100*/  IMAD.WIDE R2, R5, 0x4, R2 ;  /* 0x0000000405027825 */ /* 0x001fe400078e0202 */
[----:B------:R-:W0:Y:S04]  /*0110*/  LDC.64 R4, c[0x0][0x388] ;  /* 0x0000e200ff047b82 */ /* 0x000e280000000a00 */
[----:B-1----:R-:W2:Y:S01]  /*0120*/  LDG.E R3, desc[UR4][R2.64] ;  /* 0x0000000402037981 */ /* 0x002ea2000c1e1900 */
[----:B------:R-:W-:-:S04]  /*0130*/  IMAD R7, R0, UR6, R7 ;  /* 0x0000000600077c24 */ /* 0x000fc8000f8e0207 */
[----:B0-----:R-:W-:-:S05]  /*0140*/  IMAD.WIDE R4, R7, 0x4, R4 ;  /* 0x0000000407047825 */ /* 0x001fca00078e0204 */
[----:B--2---:R-:W-:Y:S01]  /*0150*/  STG.E desc[UR4][R4.64], R3 ;  /* 0x0000000304007986 */ /* 0x004fe2000c101904 */
[----:B------:R-:W-:Y:S05]  /*0160*/  EXIT ;  /* 0x000000000000794d */ /* 0x000fea0003800000 */
.L_x_0:
[----:B------:R-:W-:-:S00]  /*0170*/  BRA `(.L_x_0) ;  /* 0xfffffffc00fc7947 */ /* 0x000fc0000383ffff */
[----:B------:R-:W-:-:S00]  /*0180*/  NOP ;  /* 0x0000000000007918 */ /* 0x000fc00000000000 */
[----:B------:R-:W-:-:S00]  /*0190*/  NOP ;  /* 0x0000000000007918 */ /* 0x000fc00000000000 */
[----:B------:R-:W-:-:S00]  /*01a0*/  NOP ;  /* 0x0000000000007918 */ /* 0x000fc00000000000 */
[----:B------:R-:W-:-:S00]  /*01b0*/  NOP ;  /* 0x0000000000007918 */ /* 0x000fc00000000000 */
[----:B------:R-:W-:-:S00]  /*01c0*/  NOP ;  /* 0x0000000000007918 */ /* 0x000fc00000000000 */
[----:B------:R-:W-:-:S00]  /*01d0*/  NOP ;  /* 0x0000000000007918 */ /* 0x000fc00000000000 */
[----:B------:R-:W-:-:S00]  /*01e0*/  NOP ;  /* 0x0000000000007918 */ /* 0x000fc00000000000 */
[----:B------:R-:W-:-:S00]  /*01f0*/  NOP ;  /* 0x0000000000007918 */ /* 0x000fc00000000000 */
.L_x_1:


//--------------------- .nv.shared.reserved.0     --------------------------
	.section	.nv.shared.reserved.0,"aw",@nobits
	.weak		__nv_reservedSMEM_offset_0_alias
	.size		__nv_reservedSMEM_offset_0_alias, 0, 64
	.other		__nv_reservedSMEM_offset_0_alias,@"STO_CUDA_RESERVED_SHARED STV_DEFAULT"
__nv_reservedSMEM_offset_0_alias:
	.zero		0
	.zero		64


//--------------------- .nv.constant0._Z23matrix_transpose_kernelPKfPfii --------------------------
	.section	.nv.constant0._Z23matrix_transpose_kernelPKfPfii,"a",@progbits
	.sectionflags	@""
	.align	4
.nv.constant0._Z23matrix_transpose_kernelPKfPfii:
	.zero		920


//--------------------- SYMBOLS --------------------------

	.type		.nv.reservedSmem.offset0,@object
	.size		.nv.reservedSmem.offset0,0x4
